//
// Generated by NVIDIA NVVM Compiler
//
// Compiler Build ID: CL-36424714
// Cuda compilation tools, release 13.0, V13.0.88
// Based on NVVM 20.0.0
//

.version 9.0
.target sm_100
.address_size 64

	// .globl	_Z14naiveMatrixMulPKfS0_Pfi

.visible .entry _Z14naiveMatrixMulPKfS0_Pfi(
	.param .u64 .ptr .align 1 _Z14naiveMatrixMulPKfS0_Pfi_param_0,
	.param .u64 .ptr .align 1 _Z14naiveMatrixMulPKfS0_Pfi_param_1,
	.param .u64 .ptr .align 1 _Z14naiveMatrixMulPKfS0_Pfi_param_2,
	.param .u32 _Z14naiveMatrixMulPKfS0_Pfi_param_3
)
{
	.reg .pred 	%p<10>;
	.reg .b32 	%r<40>;
	.reg .b32 	%f<67>;
	.reg .b64 	%rd<67>;

	ld.param.u64 	%rd14, [_Z14naiveMatrixMulPKfS0_Pfi_param_0];
	ld.param.u64 	%rd15, [_Z14naiveMatrixMulPKfS0_Pfi_param_1];
	ld.param.u32 	%r18, [_Z14naiveMatrixMulPKfS0_Pfi_param_3];
	cvta.to.global.u64 	%rd1, %rd15;
	cvta.to.global.u64 	%rd2, %rd14;
	mov.u32 	%r19, %ctaid.y;
	mov.u32 	%r20, %ntid.y;
	mov.u32 	%r21, %tid.y;
	mad.lo.s32 	%r1, %r19, %r20, %r21;
	mov.u32 	%r22, %ctaid.x;
	mov.u32 	%r23, %ntid.x;
	mov.u32 	%r24, %tid.x;
	mad.lo.s32 	%r2, %r22, %r23, %r24;
	max.s32 	%r25, %r1, %r2;
	setp.ge.s32 	%p1, %r25, %r18;
	@%p1 bra 	$L__BB0_13;
	mul.lo.s32 	%r3, %r18, %r1;
	and.b32  	%r4, %r18, 7;
	setp.lt.u32 	%p2, %r18, 8;
	mov.f32 	%f66, 0f00000000;
	mov.b32 	%r38, 0;
	@%p2 bra 	$L__BB0_4;
	and.b32  	%r38, %r18, 2147483640;
	neg.s32 	%r36, %r38;
	mul.wide.s32 	%rd16, %r18, 4;
	add.s64 	%rd3, %rd1, %rd16;
	shl.b32 	%r7, %r18, 3;
	mul.wide.s32 	%rd17, %r18, 8;
	add.s64 	%rd4, %rd1, %rd17;
	mul.wide.s32 	%rd18, %r18, 12;
	add.s64 	%rd5, %rd1, %rd18;
	mul.wide.s32 	%rd19, %r18, 16;
	add.s64 	%rd6, %rd1, %rd19;
	mul.wide.s32 	%rd20, %r18, 20;
	add.s64 	%rd7, %rd1, %rd20;
	mul.wide.s32 	%rd21, %r18, 24;
	add.s64 	%rd8, %rd1, %rd21;
	mul.wide.s32 	%rd22, %r18, 28;
	add.s64 	%rd9, %rd1, %rd22;
	mul.wide.u32 	%rd23, %r3, 4;
	add.s64 	%rd24, %rd23, %rd2;
	add.s64 	%rd66, %rd24, 16;
	mov.f32 	%f66, 0f00000000;
	mov.u32 	%r35, %r2;
$L__BB0_3:
	.pragma "nounroll";
	mul.wide.s32 	%rd25, %r35, 4;
	add.s64 	%rd26, %rd3, %rd25;
	add.s64 	%rd27, %rd4, %rd25;
	add.s64 	%rd28, %rd5, %rd25;
	add.s64 	%rd29, %rd6, %rd25;
	add.s64 	%rd30, %rd7, %rd25;
	add.s64 	%rd31, %rd8, %rd25;
	add.s64 	%rd32, %rd9, %rd25;
	add.s64 	%rd33, %rd1, %rd25;
	ld.global.f32 	%f16, [%rd66+-16];
	ld.global.f32 	%f17, [%rd33];
	fma.rn.f32 	%f18, %f16, %f17, %f66;
	ld.global.f32 	%f19, [%rd66+-12];
	ld.global.f32 	%f20, [%rd26];
	fma.rn.f32 	%f21, %f19, %f20, %f18;
	ld.global.f32 	%f22, [%rd66+-8];
	ld.global.f32 	%f23, [%rd27];
	fma.rn.f32 	%f24, %f22, %f23, %f21;
	ld.global.f32 	%f25, [%rd66+-4];
	ld.global.f32 	%f26, [%rd28];
	fma.rn.f32 	%f27, %f25, %f26, %f24;
	ld.global.f32 	%f28, [%rd66];
	ld.global.f32 	%f29, [%rd29];
	fma.rn.f32 	%f30, %f28, %f29, %f27;
	ld.global.f32 	%f31, [%rd66+4];
	ld.global.f32 	%f32, [%rd30];
	fma.rn.f32 	%f33, %f31, %f32, %f30;
	ld.global.f32 	%f34, [%rd66+8];
	ld.global.f32 	%f35, [%rd31];
	fma.rn.f32 	%f36, %f34, %f35, %f33;
	ld.global.f32 	%f37, [%rd66+12];
	ld.global.f32 	%f38, [%rd32];
	fma.rn.f32 	%f66, %f37, %f38, %f36;
	add.s32 	%r36, %r36, 8;
	add.s32 	%r35, %r35, %r7;
	add.s64 	%rd66, %rd66, 32;
	setp.ne.s32 	%p3, %r36, 0;
	@%p3 bra 	$L__BB0_3;
$L__BB0_4:
	setp.eq.s32 	%p4, %r4, 0;
	@%p4 bra 	$L__BB0_12;
	and.b32  	%r13, %r18, 3;
	setp.lt.u32 	%p5, %r4, 4;
	@%p5 bra 	$L__BB0_7;
	add.s32 	%r27, %r38, %r3;
	mul.wide.u32 	%rd34, %r27, 4;
	add.s64 	%rd35, %rd2, %rd34;
	ld.global.f32 	%f40, [%rd35];
	mad.lo.s32 	%r28, %r38, %r18, %r2;
	mul.wide.s32 	%rd36, %r28, 4;
	add.s64 	%rd37, %rd1, %rd36;
	ld.global.f32 	%f41, [%rd37];
	fma.rn.f32 	%f42, %f40, %f41, %f66;
	cvt.u64.u32 	%rd38, %r3;
	cvt.u64.u32 	%rd39, %r38;
	add.s64 	%rd40, %rd39, %rd38;
	shl.b64 	%rd41, %rd40, 2;
	add.s64 	%rd42, %rd2, %rd41;
	ld.global.f32 	%f43, [%rd42+4];
	mul.wide.s32 	%rd43, %r18, 4;
	add.s64 	%rd44, %rd37, %rd43;
	ld.global.f32 	%f44, [%rd44];
	fma.rn.f32 	%f45, %f43, %f44, %f42;
	ld.global.f32 	%f46, [%rd42+8];
	add.s64 	%rd45, %rd44, %rd43;
	ld.global.f32 	%f47, [%rd45];
	fma.rn.f32 	%f48, %f46, %f47, %f45;
	ld.global.f32 	%f49, [%rd42+12];
	add.s64 	%rd46, %rd45, %rd43;
	ld.global.f32 	%f50, [%rd46];
	fma.rn.f32 	%f66, %f49, %f50, %f48;
	add.s32 	%r38, %r38, 4;
$L__BB0_7:
	setp.eq.s32 	%p6, %r13, 0;
	@%p6 bra 	$L__BB0_12;
	setp.eq.s32 	%p7, %r13, 1;
	@%p7 bra 	$L__BB0_10;
	add.s32 	%r29, %r38, %r3;
	mul.wide.u32 	%rd47, %r29, 4;
	add.s64 	%rd48, %rd2, %rd47;
	ld.global.f32 	%f52, [%rd48];
	mad.lo.s32 	%r30, %r38, %r18, %r2;
	mul.wide.s32 	%rd49, %r30, 4;
	add.s64 	%rd50, %rd1, %rd49;
	ld.global.f32 	%f53, [%rd50];
	fma.rn.f32 	%f54, %f52, %f53, %f66;
	cvt.u64.u32 	%rd51, %r3;
	cvt.u64.u32 	%rd52, %r38;
	add.s64 	%rd53, %rd52, %rd51;
	shl.b64 	%rd54, %rd53, 2;
	add.s64 	%rd55, %rd2, %rd54;
	ld.global.f32 	%f55, [%rd55+4];
	mul.wide.s32 	%rd56, %r18, 4;
	add.s64 	%rd57, %rd50, %rd56;
	ld.global.f32 	%f56, [%rd57];
	fma.rn.f32 	%f66, %f55, %f56, %f54;
	add.s32 	%r38, %r38, 2;
$L__BB0_10:
	and.b32  	%r31, %r18, 1;
	setp.eq.b32 	%p8, %r31, 1;
	not.pred 	%p9, %p8;
	@%p9 bra 	$L__BB0_12;
	add.s32 	%r32, %r38, %r3;
	mul.wide.u32 	%rd58, %r32, 4;
	add.s64 	%rd59, %rd2, %rd58;
	ld.global.f32 	%f57, [%rd59];
	mad.lo.s32 	%r33, %r38, %r18, %r2;
	mul.wide.s32 	%rd60, %r33, 4;
	add.s64 	%rd61, %rd1, %rd60;
	ld.global.f32 	%f58, [%rd61];
	fma.rn.f32 	%f66, %f57, %f58, %f66;
$L__BB0_12:
	ld.param.u64 	%rd65, [_Z14naiveMatrixMulPKfS0_Pfi_param_2];
	add.s32 	%r34, %r3, %r2;
	cvta.to.global.u64 	%rd62, %rd65;
	mul.wide.s32 	%rd63, %r34, 4;
	add.s64 	%rd64, %rd62, %rd63;
	st.global.f32 	[%rd64], %f66;
$L__BB0_13:
	ret;

}


// ===== COMPILED SASS (sm_100) =====

	.target	sm_100

	.elftype	@"ET_EXEC"


//--------------------- .note.nv.tkinfo           --------------------------
	.section	.note.nv.tkinfo,"",@"SHT_NOTE"
	.sectionflags	@"SHF_NOTE_NV_TKINFO"
	.tkinfo
        /*0018*/ 	.word	0x00000002
        /*0030*/ 	.string	""
        /*0030*/ 	.string	"ptxas"
        /*0030*/ 	.string	"Cuda compilation tools, release 13.0, V13.0.88"
        /*0030*/ 	.string	"Build cuda_13.0.r13.0/compiler.36424714_0"
        /*0030*/ 	.string	"-arch sm_100 -m 64 "



//--------------------- .note.nv.cuinfo           --------------------------
	.section	.note.nv.cuinfo,"",@"SHT_NOTE"
	.sectionflags	@"SHF_NOTE_NV_CUINFO"
        /*0018*/ 	.short	0x0002
        /*001a*/ 	.short	0x0064
        /*001c*/ 	.short	0x0082
	.zero		2


//--------------------- .nv.info                  --------------------------
	.section	.nv.info,"",@"SHT_CUDA_INFO"
	.align	4


	//----- nvinfo : EIATTR_REGCOUNT
	.align		4
        /*0000*/ 	.byte	0x04, 0x2f
        /*0002*/ 	.short	(.L_1 - .L_0)
	.align		4
.L_0:
        /*0004*/ 	.word	index@(_Z14naiveMatrixMulPKfS0_Pfi)
        /*0008*/ 	.word	0x0000001e


	//----- nvinfo : EIATTR_FRAME_SIZE
	.align		4
.L_1:
        /*000c*/ 	.byte	0x04, 0x11
        /*000e*/ 	.short	(.L_3 - .L_2)
	.align		4
.L_2:
        /*0010*/ 	.word	index@(_Z14naiveMatrixMulPKfS0_Pfi)
        /*0014*/ 	.word	0x00000000


	//----- nvinfo : EIATTR_MIN_STACK_SIZE
	.align		4
.L_3:
        /*0018*/ 	.byte	0x04, 0x12
        /*001a*/ 	.short	(.L_5 - .L_4)
	.align		4
.L_4:
        /*001c*/ 	.word	index@(_Z14naiveMatrixMulPKfS0_Pfi)
        /*0020*/ 	.word	0x00000000
.L_5:


//--------------------- .nv.compat                --------------------------
	.section	.nv.compat,"",@"SHT_CUDA_COMPAT_INFO"
	.align	4
        /*0000*/ 	.byte	0x02, 0x09, 0x00, 0x00, 0x02, 0x02, 0x01, 0x00, 0x02, 0x05, 0x05, 0x00, 0x03, 0x07, 0x01, 0x01
        /*0010*/ 	.byte	0x02, 0x03, 0x00, 0x00, 0x02, 0x06, 0x01, 0x00, 0x04, 0x0b, 0x08, 0x00, 0x09, 0x00, 0x00, 0x00
        /*0020*/ 	.byte	0x00, 0x00, 0x00, 0x00


//--------------------- .nv.info._Z14naiveMatrixMulPKfS0_Pfi --------------------------
	.section	.nv.info._Z14naiveMatrixMulPKfS0_Pfi,"",@"SHT_CUDA_INFO"
	.sectionflags	@""
	.align	4


	//----- nvinfo : EIATTR_CUDA_API_VERSION
	.align		4
        /*0000*/ 	.byte	0x04, 0x37
        /*0002*/ 	.short	(.L_7 - .L_6)
.L_6:
        /*0004*/ 	.word	0x00000082


	//----- nvinfo : EIATTR_KPARAM_INFO
	.align		4
.L_7:
        /*0008*/ 	.byte	0x04, 0x17
        /*000a*/ 	.short	(.L_9 - .L_8)
.L_8:
        /*000c*/ 	.word	0x00000000
        /*0010*/ 	.short	0x0003
        /*0012*/ 	.short	0x0018
        /*0014*/ 	.byte	0x00, 0xf0, 0x11, 0x00


	//----- nvinfo : EIATTR_KPARAM_INFO
	.align		4
.L_9:
        /*0018*/ 	.byte	0x04, 0x17
        /*001a*/ 	.short	(.L_11 - .L_10)
.L_10:
        /*001c*/ 	.word	0x00000000
        /*0020*/ 	.short	0x0002
        /*0022*/ 	.short	0x0010
        /*0024*/ 	.byte	0x00, 0xf5, 0x21, 0x00


	//----- nvinfo : EIATTR_KPARAM_INFO
	.align		4
.L_11:
        /*0028*/ 	.byte	0x04, 0x17
        /*002a*/ 	.short	(.L_13 - .L_12)
.L_12:
        /*002c*/ 	.word	0x00000000
        /*0030*/ 	.short	0x0001
        /*0032*/ 	.short	0x0008
        /*0034*/ 	.byte	0x00, 0xf5, 0x21, 0x00


	//----- nvinfo : EIATTR_KPARAM_INFO
	.align		4
.L_13:
        /*0038*/ 	.byte	0x04, 0x17
        /*003a*/ 	.short	(.L_15 - .L_14)
.L_14:
        /*003c*/ 	.word	0x00000000
        /*0040*/ 	.short	0x0000
        /*0042*/ 	.short	0x0000
        /*0044*/ 	.byte	0x00, 0xf5, 0x21, 0x00


	//----- nvinfo : EIATTR_SPARSE_MMA_MASK
	.align		4
.L_15:
        /*0048*/ 	.byte	0x03, 0x50
        /*004a*/ 	.short	0x0000


	//----- nvinfo : EIATTR_MAXREG_COUNT
	.align		4
        /*004c*/ 	.byte	0x03, 0x1b
        /*004e*/ 	.short	0x00ff


	//----- nvinfo : EIATTR_MERCURY_ISA_VERSION
	.align		4
        /*0050*/ 	.byte	0x03, 0x5f
        /*0052*/ 	.short	0x0101


	//----- nvinfo : EIATTR_VRC_CTA_INIT_COUNT
	.align		4
        /*0054*/ 	.byte	0x02, 0x4a
	.zero		1
	.zero		1


	//----- nvinfo : EIATTR_EXIT_INSTR_OFFSETS
	.align		4
        /*0058*/ 	.byte	0x04, 0x1c
        /*005a*/ 	.short	(.L_17 - .L_16)


	//   ....[0]....
.L_16:
        /*005c*/ 	.word	0x000000c0


	//   ....[1]....
        /*0060*/ 	.word	0x00000a90


	//----- nvinfo : EIATTR_CBANK_PARAM_SIZE
	.align		4
.L_17:
        /*0064*/ 	.byte	0x03, 0x19
        /*0066*/ 	.short	0x001c


	//----- nvinfo : EIATTR_PARAM_CBANK
	.align		4
        /*0068*/ 	.byte	0x04, 0x0a
        /*006a*/ 	.short	(.L_19 - .L_18)
	.align		4
.L_18:
        /*006c*/ 	.word	index@(.nv.constant0._Z14naiveMatrixMulPKfS0_Pfi)
        /*0070*/ 	.short	0x0380
        /*0072*/ 	.short	0x001c


	//----- nvinfo : EIATTR_SW_WAR
	.align		4
.L_19:
        /*0074*/ 	.byte	0x04, 0x36
        /*0076*/ 	.short	(.L_21 - .L_20)
.L_20:
        /*0078*/ 	.word	0x00000008
.L_21:


//--------------------- .nv.callgraph             --------------------------
	.section	.nv.callgraph,"",@"SHT_CUDA_CALLGRAPH"
	.align	4
	.sectionentsize	8
	.align		4
        /*0000*/ 	.word	0x00000000
	.align		4
        /*0004*/ 	.word	0xffffffff
	.align		4
        /*0008*/ 	.word	0x00000000
	.align		4
        /*000c*/ 	.word	0xfffffffe
	.align		4
        /*0010*/ 	.word	0x00000000
	.align		4
        /*0014*/ 	.word	0xfffffffd
	.align		4
        /*0018*/ 	.word	0x00000000
	.align		4
        /*001c*/ 	.word	0xfffffffc


//--------------------- .text._Z14naiveMatrixMulPKfS0_Pfi --------------------------
	.section	.text._Z14naiveMatrixMulPKfS0_Pfi,"ax",@progbits
	.align	128
        .global         _Z14naiveMatrixMulPKfS0_Pfi
        .type           _Z14naiveMatrixMulPKfS0_Pfi,@function
        .size           _Z14naiveMatrixMulPKfS0_Pfi,(.L_x_5 - _Z14naiveMatrixMulPKfS0_Pfi)
        .other          _Z14naiveMatrixMulPKfS0_Pfi,@"STO_CUDA_ENTRY STV_DEFAULT"
_Z14naiveMatrixMulPKfS0_Pfi:
.text._Z14naiveMatrixMulPKfS0_Pfi:
[----:B------:R-:W-:Y:S01]  /*0000*/  LDC R1, c[0x0][0x37c] ;  /* 0x0000df00ff017b82 */ /* 0x000fe20000000800 */
[----:B------:R-:W0:Y:S07]  /*0010*/  S2R R0, SR_TID.Y ;  /* 0x0000000000007919 */ /* 0x000e2e0000002200 */
[----:B------:R-:W0:Y:S01]  /*0020*/  S2UR UR4, SR_CTAID.Y ;  /* 0x00000000000479c3 */ /* 0x000e220000002600 */
[----:B------:R-:W1:Y:S01]  /*0030*/  LDCU UR20, c[0x0][0x398] ;  /* 0x00007300ff1477ac */ /* 0x000e620008000800 */
[----:B------:R-:W2:Y:S06]  /*0040*/  S2R R3, SR_TID.X ;  /* 0x0000000000037919 */ /* 0x000eac0000002100 */
[----:B------:R-:W0:Y:S08]  /*0050*/  LDC R13, c[0x0][0x364] ;  /* 0x0000d900ff0d7b82 */ /* 0x000e300000000800 */
[----:B------:R-:W2:Y:S08]  /*0060*/  S2UR UR5, SR_CTAID.X ;  /* 0x00000000000579c3 */ /* 0x000eb00000002500 */
[----:B------:R-:W2:Y:S01]  /*0070*/  LDC R2, c[0x0][0x360] ;  /* 0x0000d800ff027b82 */ /* 0x000ea20000000800 */
[----:B0-----:R-:W-:-:S02]  /*0080*/  IMAD R13, R13, UR4, R0 ;  /* 0x000000040d0d7c24 */ /* 0x001fc4000f8e0200 */
[----:B--2---:R-:W-:-:S05]  /*0090*/  IMAD R0, R2, UR5, R3 ;  /* 0x0000000502007c24 */ /* 0x004fca000f8e0203 */
[----:B------:R-:W-:-:S04]  /*00a0*/  VIMNMX R2, PT, PT, R13, R0, !PT ;  /* 0x000000000d027248 */ /* 0x000fc80007fe0100 */
[----:B-1----:R-:W-:-:S13]  /*00b0*/  ISETP.GE.AND P0, PT, R2, UR20, PT ;  /* 0x0000001402007c0c */ /* 0x002fda000bf06270 */
[----:B------:R-:W-:Y:S05]  /*00c0*/  @P0 EXIT ;  /* 0x000000000000094d */ /* 0x000fea0003800000 */
[----:B------:R-:W-:Y:S01]  /*00d0*/  UISETP.GE.U32.AND UP0, UPT, UR20, 0x8, UPT ;  /* 0x000000081400788c */ /* 0x000fe2000bf06070 */
[----:B------:R-:W-:Y:S02]  /*00e0*/  HFMA2 R12, -RZ, RZ, 0, 0 ;  /* 0x00000000ff0c7431 */ /* 0x000fe400000001ff */
[----:B------:R-:W-:Y:S01]  /*00f0*/  IMAD R13, R13, UR20, RZ ;  /* 0x000000140d0d7c24 */ /* 0x000fe2000f8e02ff */
[----:B------:R-:W-:Y:S01]  /*0100*/  UMOV UR4, URZ ;  /* 0x000000ff00047c82 */ /* 0x000fe20008000000 */
[----:B------:R-:W0:Y:S04]  /*0110*/  LDCU.64 UR18, c[0x0][0x358] ;  /* 0x00006b00ff1277ac */ /* 0x000e280008000a00 */
[----:B------:R-:W-:Y:S05]  /*0120*/  BRA.U !UP0, `(.L_x_0) ;  /* 0x0000000508047547 */ /* 0x000fea000b800000 */
[----:B------:R-:W1:Y:S01]  /*0130*/  LDCU.128 UR24, c[0x0][0x380] ;  /* 0x00007000ff1877ac */ /* 0x000e620008000c00 */
[----:B------:R-:W-:Y:S02]  /*0140*/  MOV R12, RZ ;  /* 0x000000ff000c7202 */ /* 0x000fe40000000f00 */
[----:B------:R-:W-:Y:S01]  /*0150*/  MOV R14, R0 ;  /* 0x00000000000e7202 */ /* 0x000fe20000000f00 */
[----:B------:R-:W-:-:S04]  /*0160*/  ULOP3.LUT UR4, UR20, 0x7ffffff8, URZ, 0xc0, !UPT ;  /* 0x7ffffff814047892 */ /* 0x000fc8000f8ec0ff */
[----:B------:R-:W-:Y:S01]  /*0170*/  UIADD3 UR5, UPT, UPT, -UR4, URZ, URZ ;  /* 0x000000ff04057290 */ /* 0x000fe2000fffe1ff */
[----:B-1----:R-:W-:Y:S01]  /*0180*/  MOV R2, UR24 ;  /* 0x0000001800027c02 */ /* 0x002fe20008000f00 */
[----:B------:R-:W-:Y:S01]  /*0190*/  UIMAD.WIDE UR6, UR20, 0x8, UR26 ;  /* 0x00000008140678a5 */ /* 0x000fe2000f8e021a */
[----:B------:R-:W-:Y:S01]  /*01a0*/  MOV R3, UR25 ;  /* 0x0000001900037c02 */ /* 0x000fe20008000f00 */
[----:B------:R-:W-:Y:S02]  /*01b0*/  UIMAD.WIDE UR8, UR20, 0xc, UR26 ;  /* 0x0000000c140878a5 */ /* 0x000fe4000f8e021a */
[----:B------:R-:W-:Y:S01]  /*01c0*/  UIMAD.WIDE UR10, UR20, 0x10, UR26 ;  /* 0x00000010140a78a5 */ /* 0x000fe2000f8e021a */
[----:B------:R-:W-:Y:S01]  /*01d0*/  IMAD.WIDE.U32 R2, R13, 0x4, R2 ;  /* 0x000000040d027825 */ /* 0x000fe200078e0002 */
[----:B------:R-:W-:Y:S02]  /*01e0*/  UIMAD.WIDE UR12, UR20, 0x14, UR26 ;  /* 0x00000014140c78a5 */ /* 0x000fe4000f8e021a */
[----:B------:R-:W-:Y:S01]  /*01f0*/  UIMAD.WIDE UR14, UR20, 0x18, UR26 ;  /* 0x00000018140e78a5 */ /* 0x000fe2000f8e021a */
[----:B------:R-:W-:Y:S01]  /*0200*/  IADD3 R2, P0, PT, R2, 0x10, RZ ;  /* 0x0000001002027810 */ /* 0x000fe20007f1e0ff */
[----:B------:R-:W-:-:S03]  /*0210*/  UIMAD.WIDE UR16, UR20, 0x1c, UR26 ;  /* 0x0000001c141078a5 */ /* 0x000fc6000f8e021a */
[----:B------:R-:W-:-:S09]  /*0220*/  IADD3.X R3, PT, PT, RZ, R3, RZ, P0, !PT ;  /* 0x00000003ff037210 */ /* 0x000fd200007fe4ff */
.L_x_1:
[----:B------:R-:W-:Y:S01]  /*0230*/  UIMAD.WIDE UR22, UR20, 0x4, UR26 ;  /* 0x00000004141678a5 */ /* 0x000fe2000f8e021a */
[----:B------:R-:W-:Y:S02]  /*0240*/  IMAD.MOV.U32 R23, RZ, RZ, 0x4 ;  /* 0x00000004ff177424 */ /* 0x000fe400078e00ff */
[----:B------:R-:W-:Y:S01]  /*0250*/  HFMA2 R11, -RZ, RZ, 0, 2.384185791015625e-07 ;  /* 0x00000004ff0b7431 */ /* 0x000fe200000001ff */
[----:B------:R-:W-:Y:S01]  /*0260*/  MOV R25, 0x4 ;  /* 0x0000000400197802 */ /* 0x000fe20000000f00 */
[----:B0-----:R-:W2:Y:S01]  /*0270*/  LDG.E R21, desc[UR18][R2.64+-0x10] ;  /* 0xfffff01202157981 */ /* 0x001ea2000c1e1900 */
[C---:B------:R-:W-:Y:S01]  /*0280*/  IMAD.WIDE R22, R14.reuse, R23, UR26 ;  /* 0x0000001a0e167e25 */ /* 0x040fe2000f8e0217 */
[----:B------:R-:W-:Y:S02]  /*0290*/  MOV R8, UR22 ;  /* 0x0000001600087c02 */ /* 0x000fe40008000f00 */
[----:B------:R-:W-:Y:S01]  /*02a0*/  MOV R9, UR23 ;  /* 0x0000001700097c02 */ /* 0x000fe20008000f00 */
[----:B------:R-:W3:Y:S02]  /*02b0*/  LDG.E R19, desc[UR18][R2.64+-0xc] ;  /* 0xfffff41202137981 */ /* 0x000ee4000c1e1900 */
[----:B------:R-:W-:-:S02]  /*02c0*/  IMAD.WIDE R8, R14, 0x4, R8 ;  /* 0x000000040e087825 */ /* 0x000fc400078e0208 */
[----:B------:R-:W2:Y:S01]  /*02d0*/  LDG.E R22, desc[UR18][R22.64] ;  /* 0x0000001216167981 */ /* 0x000ea2000c1e1900 */
[----:B------:R-:W-:Y:S01]  /*02e0*/  MOV R5, 0x4 ;  /* 0x0000000400057802 */ /* 0x000fe20000000f00 */
[C---:B------:R-:W-:Y:S02]  /*02f0*/  IMAD.WIDE R24, R14.reuse, R25, UR6 ;  /* 0x000000060e187e25 */ /* 0x040fe4000f8e0219 */
[----:B------:R0:W3:Y:S02]  /*0300*/  LDG.E R20, desc[UR18][R8.64] ;  /* 0x0000001208147981 */ /* 0x0000e4000c1e1900 */
[----:B------:R-:W-:Y:S02]  /*0310*/  IMAD.WIDE R10, R14, R11, UR8 ;  /* 0x000000080e0a7e25 */ /* 0x000fe4000f8e020b */
[----:B------:R-:W4:Y:S04]  /*0320*/  LDG.E R18, desc[UR18][R24.64] ;  /* 0x0000001218127981 */ /* 0x000f28000c1e1900 */
[----:B------:R-:W4:Y:S01]  /*0330*/  LDG.E R17, desc[UR18][R2.64+-0x8] ;  /* 0xfffff81202117981 */ /* 0x000f22000c1e1900 */
[----:B0-----:R-:W-:-:S02]  /*0340*/  HFMA2 R9, -RZ, RZ, 0, 2.384185791015625e-07 ;  /* 0x00000004ff097431 */ /* 0x001fc400000001ff */
[----:B------:R-:W-:Y:S01]  /*0350*/  IMAD.MOV.U32 R7, RZ, RZ, 0x4 ;  /* 0x00000004ff077424 */ /* 0x000fe200078e00ff */
[----:B------:R0:W5:Y:S01]  /*0360*/  LDG.E R16, desc[UR18][R10.64] ;  /* 0x000000120a107981 */ /* 0x000162000c1e1900 */
[----:B------:R-:W-:-:S03]  /*0370*/  IMAD.WIDE R4, R14, R5, UR10 ;  /* 0x0000000a0e047e25 */ /* 0x000fc6000f8e0205 */
[----:B------:R-:W5:Y:S01]  /*0380*/  LDG.E R15, desc[UR18][R2.64+-0x4] ;  /* 0xfffffc12020f7981 */ /* 0x000f62000c1e1900 */
[C---:B------:R-:W-:Y:S01]  /*0390*/  IMAD.WIDE R6, R14.reuse, R7, UR12 ;  /* 0x0000000c0e067e25 */ /* 0x040fe2000f8e0207 */
[----:B------:R-:W-:Y:S02]  /*03a0*/  MOV R27, 0x4 ;  /* 0x00000004001b7802 */ /* 0x000fe40000000f00 */
[----:B------:R1:W5:Y:S01]  /*03b0*/  LDG.E R4, desc[UR18][R4.64] ;  /* 0x0000001204047981 */ /* 0x000362000c1e1900 */
[----:B------:R-:W-:-:S03]  /*03c0*/  IMAD.WIDE R8, R14, R9, UR14 ;  /* 0x0000000e0e087e25 */ /* 0x000fc6000f8e0209 */
[----:B------:R-:W5:Y:S01]  /*03d0*/  LDG.E R23, desc[UR18][R2.64] ;  /* 0x0000001202177981 */ /* 0x000f62000c1e1900 */
[----:B0-----:R-:W-:-:S03]  /*03e0*/  IMAD.WIDE R10, R14, R27, UR16 ;  /* 0x000000100e0a7e25 */ /* 0x001fc6000f8e021b */
[----:B------:R-:W5:Y:S04]  /*03f0*/  LDG.E R7, desc[UR18][R6.64] ;  /* 0x0000001206077981 */ /* 0x000f68000c1e1900 */
[----:B------:R-:W5:Y:S04]  /*0400*/  LDG.E R24, desc[UR18][R2.64+0x4] ;  /* 0x0000041202187981 */ /* 0x000f68000c1e1900 */
[----:B------:R-:W5:Y:S04]  /*0410*/  LDG.E R8, desc[UR18][R8.64] ;  /* 0x0000001208087981 */ /* 0x000f68000c1e1900 */
[----:B------:R-:W5:Y:S04]  /*0420*/  LDG.E R25, desc[UR18][R2.64+0x8] ;  /* 0x0000081202197981 */ /* 0x000f68000c1e1900 */
[----:B------:R-:W5:Y:S04]  /*0430*/  LDG.E R10, desc[UR18][R10.64] ;  /* 0x000000120a0a7981 */ /* 0x000f68000c1e1900 */
[----:B------:R0:W5:Y:S01]  /*0440*/  LDG.E R27, desc[UR18][R2.64+0xc] ;  /* 0x00000c12021b7981 */ /* 0x000162000c1e1900 */
[----:B------:R-:W-:-:S04]  /*0450*/  UIADD3 UR5, UPT, UPT, UR5, 0x8, URZ ;  /* 0x0000000805057890 */ /* 0x000fc8000fffe0ff */
[----:B------:R-:W-:Y:S01]  /*0460*/  UISETP.NE.AND UP0, UPT, UR5, URZ, UPT ;  /* 0x000000ff0500728c */ /* 0x000fe2000bf05270 */
[----:B-1----:R-:W-:Y:S02]  /*0470*/  MOV R5, UR20 ;  /* 0x0000001400057c02 */ /* 0x002fe40008000f00 */
[----:B0-----:R-:W-:Y:S02]  /*0480*/  IADD3 R2, P0, PT, R2, 0x20, RZ ;  /* 0x0000002002027810 */ /* 0x001fe40007f1e0ff */
[----:B------:R-:W-:Y:S02]  /*0490*/  LEA R14, R5, R14, 0x3 ;  /* 0x0000000e050e7211 */ /* 0x000fe400078e18ff */
[----:B------:R-:W-:Y:S01]  /*04a0*/  IADD3.X R3, PT, PT, RZ, R3, RZ, P0, !PT ;  /* 0x00000003ff037210 */ /* 0x000fe200007fe4ff */
[----:B--2---:R-:W-:-:S04]  /*04b0*/  FFMA R22, R21, R22, R12 ;  /* 0x0000001615167223 */ /* 0x004fc8000000000c */
[----:B---3--:R-:W-:-:S04]  /*04c0*/  FFMA R20, R19, R20, R22 ;  /* 0x0000001413147223 */ /* 0x008fc80000000016 */
[----:B----4-:R-:W-:-:S04]  /*04d0*/  FFMA R18, R17, R18, R20 ;  /* 0x0000001211127223 */ /* 0x010fc80000000014 */
[----:B-----5:R-:W-:-:S04]  /*04e0*/  FFMA R16, R15, R16, R18 ;  /* 0x000000100f107223 */ /* 0x020fc80000000012 */
[----:B------:R-:W-:-:S04]  /*04f0*/  FFMA R23, R23, R4, R16 ;  /* 0x0000000417177223 */ /* 0x000fc80000000010 */
[----:B------:R-:W-:-:S04]  /*0500*/  FFMA R24, R24, R7, R23 ;  /* 0x0000000718187223 */ /* 0x000fc80000000017 */
[----:B------:R-:W-:-:S04]  /*0510*/  FFMA R8, R25, R8, R24 ;  /* 0x0000000819087223 */ /* 0x000fc80000000018 */
[----:B------:R-:W-:Y:S01]  /*0520*/  FFMA R12, R27, R10, R8 ;  /* 0x0000000a1b0c7223 */ /* 0x000fe20000000008 */
[----:B------:R-:W-:Y:S06]  /*0530*/  BRA.U UP0, `(.L_x_1) ;  /* 0xfffffffd003c7547 */ /* 0x000fec000b83ffff */
.L_x_0:
[----:B------:R-:W-:-:S04]  /*0540*/  ULOP3.LUT UR6, UR20, 0x7, URZ, 0xc0, !UPT ;  /* 0x0000000714067892 */ /* 0x000fc8000f8ec0ff */
[----:B------:R-:W-:-:S09]  /*0550*/  UISETP.NE.AND UP0, UPT, UR6, URZ, UPT ;  /* 0x000000ff0600728c */ /* 0x000fd2000bf05270 */
[----:B------:R-:W-:Y:S05]  /*0560*/  BRA.U !UP0, `(.L_x_2) ;  /* 0x0000000508387547 */ /* 0x000fea000b800000 */
[----:B------:R-:W-:Y:S02]  /*0570*/  UISETP.GE.U32.AND UP0, UPT, UR6, 0x4, UPT ;  /* 0x000000040600788c */ /* 0x000fe4000bf06070 */
[----:B------:R-:W-:-:S04]  /*0580*/  ULOP3.LUT UR5, UR20, 0x3, URZ, 0xc0, !UPT ;  /* 0x0000000314057892 */ /* 0x000fc8000f8ec0ff */
[----:B------:R-:W-:-:S03]  /*0590*/  UISETP.NE.AND UP1, UPT, UR5, URZ, UPT ;  /* 0x000000ff0500728c */ /* 0x000fc6000bf25270 */
[----:B------:R-:W-:Y:S08]  /*05a0*/  BRA.U !UP0, `(.L_x_3) ;  /* 0x00000001087c7547 */ /* 0x000ff0000b800000 */
[----:B------:R-:W1:Y:S01]  /*05b0*/  LDC.64 R6, c[0x0][0x388] ;  /* 0x0000e200ff067b82 */ /* 0x000e620000000a00 */
[----:B------:R-:W2:Y:S01]  /*05c0*/  LDCU.64 UR6, c[0x0][0x380] ;  /* 0x00007000ff0677ac */ /* 0x000ea20008000a00 */
[----:B------:R-:W-:Y:S01]  /*05d0*/  IMAD.U32 R9, RZ, RZ, UR4 ;  /* 0x00000004ff097e24 */ /* 0x000fe2000f8e00ff */
[C---:B------:R-:W-:Y:S02]  /*05e0*/  IADD3 R3, PT, PT, R13.reuse, UR4, RZ ;  /* 0x000000040d037c10 */ /* 0x040fe4000fffe0ff */
[----:B------:R-:W-:Y:S01]  /*05f0*/  IADD3 R10, P0, PT, R13, UR4, RZ ;  /* 0x000000040d0a7c10 */ /* 0x000fe2000ff1e0ff */
[----:B------:R-:W-:Y:S01]  /*0600*/  IMAD R9, R9, UR20, R0 ;  /* 0x0000001409097c24 */ /* 0x000fe2000f8e0200 */
[----:B------:R-:W-:Y:S01]  /*0610*/  MOV R11, UR20 ;  /* 0x00000014000b7c02 */ /* 0x000fe20008000f00 */
[----:B------:R-:W3:Y:S01]  /*0620*/  LDC.64 R4, c[0x0][0x380] ;  /* 0x0000e000ff047b82 */ /* 0x000ee20000000a00 */
[----:B------:R-:W-:Y:S01]  /*0630*/  MOV R15, UR20 ;  /* 0x00000014000f7c02 */ /* 0x000fe20008000f00 */
[----:B-1----:R-:W-:Y:S01]  /*0640*/  IMAD.WIDE R6, R9, 0x4, R6 ;  /* 0x0000000409067825 */ /* 0x002fe200078e0206 */
[----:B------:R-:W-:-:S05]  /*0650*/  MOV R9, UR20 ;  /* 0x0000001400097c02 */ /* 0x000fca0008000f00 */
[----:B------:R-:W-:Y:S02]  /*0660*/  IMAD.WIDE R8, R9, 0x4, R6 ;  /* 0x0000000409087825 */ /* 0x000fe400078e0206 */
[----:B0-----:R-:W4:Y:S02]  /*0670*/  LDG.E R6, desc[UR18][R6.64] ;  /* 0x0000001206067981 */ /* 0x001f24000c1e1900 */
[----:B---3--:R-:W-:Y:S01]  /*0680*/  IMAD.WIDE.U32 R4, R3, 0x4, R4 ;  /* 0x0000000403047825 */ /* 0x008fe200078e0004 */
[----:B------:R-:W-:Y:S01]  /*0690*/  IADD3.X R3, PT, PT, RZ, RZ, RZ, P0, !PT ;  /* 0x000000ffff037210 */ /* 0x000fe200007fe4ff */
[----:B------:R-:W3:Y:S01]  /*06a0*/  LDG.E R17, desc[UR18][R8.64] ;  /* 0x0000001208117981 */ /* 0x000ee2000c1e1900 */
[----:B--2---:R-:W-:-:S03]  /*06b0*/  LEA R2, P0, R10, UR6, 0x2 ;  /* 0x000000060a027c11 */ /* 0x004fc6000f8010ff */
[----:B------:R-:W4:Y:S01]  /*06c0*/  LDG.E R5, desc[UR18][R4.64] ;  /* 0x0000001204057981 */ /* 0x000f22000c1e1900 */
[----:B------:R-:W-:Y:S01]  /*06d0*/  LEA.HI.X R3, R10, UR7, R3, 0x2, P0 ;  /* 0x000000070a037c11 */ /* 0x000fe200080f1403 */
[----:B------:R-:W-:-:S04]  /*06e0*/  IMAD.WIDE R10, R11, 0x4, R8 ;  /* 0x000000040b0a7825 */ /* 0x000fc800078e0208 */
[----:B------:R-:W3:Y:S01]  /*06f0*/  LDG.E R16, desc[UR18][R2.64+0x4] ;  /* 0x0000041202107981 */ /* 0x000ee2000c1e1900 */
[----:B------:R-:W-:-:S03]  /*0700*/  IMAD.WIDE R14, R15, 0x4, R10 ;  /* 0x000000040f0e7825 */ /* 0x000fc600078e020a */
[----:B------:R-:W2:Y:S04]  /*0710*/  LDG.E R19, desc[UR18][R10.64] ;  /* 0x000000120a137981 */ /* 0x000ea8000c1e1900 */
[----:B------:R-:W2:Y:S04]  /*0720*/  LDG.E R18, desc[UR18][R2.64+0x8] ;  /* 0x0000081202127981 */ /* 0x000ea8000c1e1900 */
[----:B------:R-:W5:Y:S04]  /*0730*/  LDG.E R20, desc[UR18][R2.64+0xc] ;  /* 0x00000c1202147981 */ /* 0x000f68000c1e1900 */
[----:B------:R-:W5:Y:S01]  /*0740*/  LDG.E R14, desc[UR18][R14.64] ;  /* 0x000000120e0e7981 */ /* 0x000f62000c1e1900 */
[----:B------:R-:W-:Y:S01]  /*0750*/  UIADD3 UR4, UPT, UPT, UR4, 0x4, URZ ;  /* 0x0000000404047890 */ /* 0x000fe2000fffe0ff */
[----:B----4-:R-:W-:-:S04]  /*0760*/  FFMA R5, R5, R6, R12 ;  /* 0x0000000605057223 */ /* 0x010fc8000000000c */
[----:B---3--:R-:W-:-:S04]  /*0770*/  FFMA R5, R16, R17, R5 ;  /* 0x0000001110057223 */ /* 0x008fc80000000005 */
[----:B--2---:R-:W-:-:S04]  /*0780*/  FFMA R5, R18, R19, R5 ;  /* 0x0000001312057223 */ /* 0x004fc80000000005 */
[----:B-----5:R-:W-:-:S07]  /*0790*/  FFMA R12, R20, R14, R5 ;  /* 0x0000000e140c7223 */ /* 0x020fce0000000005 */
.L_x_3:
[----:B------:R-:W-:Y:S05]  /*07a0*/  BRA.U !UP1, `(.L_x_2) ;  /* 0x0000000109a87547 */ /* 0x000fea000b800000 */
[----:B------:R-:W-:Y:S01]  /*07b0*/  UISETP.NE.AND UP0, UPT, UR5, 0x1, UPT ;  /* 0x000000010500788c */ /* 0x000fe2000bf05270 */
[----:B------:R-:W-:Y:S01]  /*07c0*/  MOV R7, UR4 ;  /* 0x0000000400077c02 */ /* 0x000fe20008000f00 */
[----:B------:R-:W-:Y:S02]  /*07d0*/  ULOP3.LUT UR5, UR20, 0x1, URZ, 0xc0, !UPT ;  /* 0x0000000114057892 */ /* 0x000fe4000f8ec0ff */
[----:B------:R-:W-:Y:S02]  /*07e0*/  MOV R15, UR20 ;  /* 0x00000014000f7c02 */ /* 0x000fe40008000f00 */
[----:B------:R-:W-:Y:S01]  /*07f0*/  UISETP.NE.U32.AND UP1, UPT, UR5, 0x1, UPT ;  /* 0x000000010500788c */ /* 0x000fe2000bf25070 */
[----:B------:R-:W-:-:S04]  /*0800*/  PLOP3.LUT P1, PT, PT, PT, UP0, 0x80, 0x8 ;  /* 0x000000000008781c */ /* 0x000fc80003f2f008 */
[----:B------:R-:W1:Y:S01]  /*0810*/  @UP0 LDCU.128 UR8, c[0x0][0x380] ;  /* 0x00007000ff0807ac */ /* 0x000e620008000c00 */
[----:B------:R-:W-:Y:S01]  /*0820*/  PLOP3.LUT P0, PT, PT, PT, UP1, 0x80, 0x8 ;  /* 0x000000000008781c */ /* 0x000fe20003f0f018 */
[----:B------:R-:W2:Y:S04]  /*0830*/  @UP0 LDCU.64 UR6, c[0x0][0x380] ;  /* 0x00007000ff0607ac */ /* 0x000ea80008000a00 */
[----:B------:R-:W3:Y:S03]  /*0840*/  @!UP1 LDCU.128 UR12, c[0x0][0x380] ;  /* 0x00007000ff0c97ac */ /* 0x000ee60008000c00 */
[C---:B------:R-:W-:Y:S02]  /*0850*/  @P1 IADD3 R3, PT, PT, R13.reuse, UR4, RZ ;  /* 0x000000040d031c10 */ /* 0x040fe4000fffe0ff */
[----:B------:R-:W-:Y:S01]  /*0860*/  @P1 IADD3 R6, P2, PT, R13, UR4, RZ ;  /* 0x000000040d061c10 */ /* 0x000fe2000ff5e0ff */
[----:B------:R-:W-:Y:S01]  /*0870*/  @UP0 UIADD3 UR4, UPT, UPT, UR4, 0x2, URZ ;  /* 0x0000000204040890 */ /* 0x000fe2000fffe0ff */
[----:B-1----:R-:W-:Y:S01]  /*0880*/  MOV R11, UR9 ;  /* 0x00000009000b7c02 */ /* 0x002fe20008000f00 */
[----:B------:R-:W-:Y:S01]  /*0890*/  IMAD.U32 R10, RZ, RZ, UR8 ;  /* 0x00000008ff0a7e24 */ /* 0x000fe2000f8e00ff */
[----:B------:R-:W-:-:S02]  /*08a0*/  MOV R4, UR10 ;  /* 0x0000000a00047c02 */ /* 0x000fc40008000f00 */
[----:B------:R-:W-:Y:S01]  /*08b0*/  MOV R5, UR11 ;  /* 0x0000000b00057c02 */ /* 0x000fe20008000f00 */
[----:B------:R-:W-:-:S04]  /*08c0*/  @P1 IMAD.WIDE.U32 R10, R3, 0x4, R10 ;  /* 0x00000004030a1825 */ /* 0x000fc800078e000a */
[----:B------:R-:W-:Y:S01]  /*08d0*/  @P1 IMAD R3, R7, UR20, R0 ;  /* 0x0000001407031c24 */ /* 0x000fe2000f8e0200 */
[----:B------:R-:W-:Y:S01]  /*08e0*/  @P1 IADD3.X R7, PT, PT, RZ, RZ, RZ, P2, !PT ;  /* 0x000000ffff071210 */ /* 0x000fe200017fe4ff */
[----:B------:R-:W-:Y:S01]  /*08f0*/  IMAD.U32 R19, RZ, RZ, UR4 ;  /* 0x00000004ff137e24 */ /* 0x000fe2000f8e00ff */
[C---:B--2---:R-:W-:Y:S01]  /*0900*/  @P1 LEA R2, P2, R6.reuse, UR6, 0x2 ;  /* 0x0000000606021c11 */ /* 0x044fe2000f8410ff */
[----:B------:R-:W-:Y:S01]  /*0910*/  @P1 IMAD.WIDE R4, R3, 0x4, R4 ;  /* 0x0000000403041825 */ /* 0x000fe200078e0204 */
[----:B------:R-:W-:Y:S01]  /*0920*/  @!P0 IADD3 R17, PT, PT, R13, UR4, RZ ;  /* 0x000000040d118c10 */ /* 0x000fe2000fffe0ff */
[----:B0-----:R-:W2:Y:S01]  /*0930*/  @P1 LDG.E R11, desc[UR18][R10.64] ;  /* 0x000000120a0b1981 */ /* 0x001ea2000c1e1900 */
[----:B------:R-:W-:Y:S01]  /*0940*/  @P1 LEA.HI.X R3, R6, UR7, R7, 0x2, P2 ;  /* 0x0000000706031c11 */ /* 0x000fe200090f1407 */
[----:B------:R-:W-:Y:S01]  /*0950*/  @!P0 IMAD R19, R19, UR20, R0 ;  /* 0x0000001413138c24 */ /* 0x000fe2000f8e0200 */
[----:B---3--:R-:W-:Y:S01]  /*0960*/  MOV R6, UR12 ;  /* 0x0000000c00067c02 */ /* 0x008fe20008000f00 */
[----:B------:R-:W-:Y:S01]  /*0970*/  @P1 IMAD.WIDE R14, R15, 0x4, R4 ;  /* 0x000000040f0e1825 */ /* 0x000fe200078e0204 */
[----:B------:R-:W-:Y:S01]  /*0980*/  MOV R7, UR13 ;  /* 0x0000000d00077c02 */ /* 0x000fe20008000f00 */
[----:B------:R-:W2:Y:S01]  /*0990*/  @P1 LDG.E R4, desc[UR18][R4.64] ;  /* 0x0000001204041981 */ /* 0x000ea2000c1e1900 */
[----:B------:R-:W-:-:S02]  /*09a0*/  MOV R8, UR14 ;  /* 0x0000000e00087c02 */ /* 0x000fc40008000f00 */
[----:B------:R-:W-:Y:S01]  /*09b0*/  MOV R9, UR15 ;  /* 0x0000000f00097c02 */ /* 0x000fe20008000f00 */
[----:B------:R-:W-:Y:S01]  /*09c0*/  @!P0 IMAD.WIDE.U32 R6, R17, 0x4, R6 ;  /* 0x0000000411068825 */ /* 0x000fe200078e0006 */
[----:B------:R-:W3:Y:S03]  /*09d0*/  @P1 LDG.E R14, desc[UR18][R14.64] ;  /* 0x000000120e0e1981 */ /* 0x000ee6000c1e1900 */
[----:B------:R-:W-:Y:S01]  /*09e0*/  @!P0 IMAD.WIDE R8, R19, 0x4, R8 ;  /* 0x0000000413088825 */ /* 0x000fe200078e0208 */
[----:B------:R-:W3:Y:S04]  /*09f0*/  @P1 LDG.E R2, desc[UR18][R2.64+0x4] ;  /* 0x0000041202021981 */ /* 0x000ee8000c1e1900 */
[----:B------:R-:W4:Y:S04]  /*0a00*/  @!P0 LDG.E R7, desc[UR18][R6.64] ;  /* 0x0000001206078981 */ /* 0x000f28000c1e1900 */
[----:B------:R-:W4:Y:S01]  /*0a10*/  @!P0 LDG.E R8, desc[UR18][R8.64] ;  /* 0x0000001208088981 */ /* 0x000f22000c1e1900 */
[----:B--2---:R-:W-:-:S04]  /*0a20*/  @P1 FFMA R11, R11, R4, R12 ;  /* 0x000000040b0b1223 */ /* 0x004fc8000000000c */
[----:B---3--:R-:W-:-:S04]  /*0a30*/  @P1 FFMA R12, R2, R14, R11 ;  /* 0x0000000e020c1223 */ /* 0x008fc8000000000b */
[----:B----4-:R-:W-:-:S07]  /*0a40*/  @!P0 FFMA R12, R7, R8, R12 ;  /* 0x00000008070c8223 */ /* 0x010fce000000000c */
.L_x_2:
[----:B------:R-:W1:Y:S01]  /*0a50*/  LDC.64 R2, c[0x0][0x390] ;  /* 0x0000e400ff027b82 */ /* 0x000e620000000a00 */
[----:B------:R-:W-:-:S05]  /*0a60*/  IADD3 R13, PT, PT, R0, R13, RZ ;  /* 0x0000000d000d7210 */ /* 0x000fca0007ffe0ff */
[----:B-1----:R-:W-:-:S05]  /*0a70*/  IMAD.WIDE R2, R13, 0x4, R2 ;  /* 0x000000040d027825 */ /* 0x002fca00078e0202 */
[----:B0-----:R-:W-:Y:S01]  /*0a80*/  STG.E desc[UR18][R2.64], R12 ;  /* 0x0000000c02007986 */ /* 0x001fe2000c101912 */
[----:B------:R-:W-:Y:S05]  /*0a90*/  EXIT ;  /* 0x000000000000794d */ /* 0x000fea0003800000 */
.L_x_4:
[----:B------:R-:W-:-:S00]  /*0aa0*/  BRA `(.L_x_4) ;  /* 0xfffffffc00fc7947 */ /* 0x000fc0000383ffff */
[----:B------:R-:W-:-:S00]  /*0ab0*/  NOP ;  /* 0x0000000000007918 */ /* 0x000fc00000000000 */
        /* <DEDUP_REMOVED lines=12> */
.L_x_5:


//--------------------- .nv.shared.reserved.0     --------------------------
	.section	.nv.shared.reserved.0,"aw",@nobits
	.weak		__nv_reservedSMEM_offset_0_alias
	.size		__nv_reservedSMEM_offset_0_alias, 0, 64
	.other		__nv_reservedSMEM_offset_0_alias,@"STO_CUDA_RESERVED_SHARED STV_DEFAULT"
__nv_reservedSMEM_offset_0_alias:
	.zero		0
	.zero		64


//--------------------- .nv.constant0._Z14naiveMatrixMulPKfS0_Pfi --------------------------
	.section	.nv.constant0._Z14naiveMatrixMulPKfS0_Pfi,"a",@progbits
	.sectionflags	@""
	.align	4
.nv.constant0._Z14naiveMatrixMulPKfS0_Pfi:
	.zero		924


//--------------------- SYMBOLS --------------------------

	.type		.nv.reservedSmem.offset0,@object
	.size		.nv.reservedSmem.offset0,0x4
